//
// Generated by NVIDIA NVVM Compiler
//
// Compiler Build ID: CL-36424714
// Cuda compilation tools, release 13.0, V13.0.88
// Based on NVVM 20.0.0
//

.version 9.0
.target sm_100
.address_size 64

	// .globl	_Z17textureLoadKernelPfPKfiif

.visible .entry _Z17textureLoadKernelPfPKfiif(
	.param .u64 .ptr .align 1 _Z17textureLoadKernelPfPKfiif_param_0,
	.param .u64 .ptr .align 1 _Z17textureLoadKernelPfPKfiif_param_1,
	.param .u32 _Z17textureLoadKernelPfPKfiif_param_2,
	.param .u32 _Z17textureLoadKernelPfPKfiif_param_3,
	.param .f32 _Z17textureLoadKernelPfPKfiif_param_4
)
{
	.reg .pred 	%p<4>;
	.reg .b32 	%r<14>;
	.reg .b32 	%f<4>;
	.reg .b64 	%rd<8>;

	ld.param.u64 	%rd1, [_Z17textureLoadKernelPfPKfiif_param_0];
	ld.param.u64 	%rd2, [_Z17textureLoadKernelPfPKfiif_param_1];
	ld.param.u32 	%r3, [_Z17textureLoadKernelPfPKfiif_param_2];
	ld.param.u32 	%r4, [_Z17textureLoadKernelPfPKfiif_param_3];
	ld.param.f32 	%f1, [_Z17textureLoadKernelPfPKfiif_param_4];
	mov.u32 	%r6, %ctaid.x;
	mov.u32 	%r7, %ntid.x;
	mov.u32 	%r8, %tid.x;
	mad.lo.s32 	%r1, %r6, %r7, %r8;
	mov.u32 	%r9, %ctaid.y;
	mov.u32 	%r10, %ntid.y;
	mov.u32 	%r11, %tid.y;
	mad.lo.s32 	%r12, %r9, %r10, %r11;
	setp.ge.s32 	%p1, %r1, %r3;
	setp.ge.s32 	%p2, %r12, %r4;
	or.pred  	%p3, %p1, %p2;
	@%p3 bra 	$L__BB0_2;
	cvta.to.global.u64 	%rd3, %rd2;
	cvta.to.global.u64 	%rd4, %rd1;
	mad.lo.s32 	%r13, %r3, %r12, %r1;
	mul.wide.s32 	%rd5, %r13, 4;
	add.s64 	%rd6, %rd3, %rd5;
	ld.global.f32 	%f2, [%rd6];
	mul.f32 	%f3, %f1, %f2;
	add.s64 	%rd7, %rd4, %rd5;
	st.global.f32 	[%rd7], %f3;
$L__BB0_2:
	ret;

}


// ===== COMPILED SASS (sm_100) =====

	.target	sm_100

	.elftype	@"ET_EXEC"


//--------------------- .note.nv.tkinfo           --------------------------
	.section	.note.nv.tkinfo,"",@"SHT_NOTE"
	.sectionflags	@"SHF_NOTE_NV_TKINFO"
	.tkinfo
        /*0018*/ 	.word	0x00000002
        /*0030*/ 	.string	""
        /*0030*/ 	.string	"ptxas"
        /*0030*/ 	.string	"Cuda compilation tools, release 13.0, V13.0.88"
        /*0030*/ 	.string	"Build cuda_13.0.r13.0/compiler.36424714_0"
        /*0030*/ 	.string	"-arch sm_100 -m 64 "



//--------------------- .note.nv.cuinfo           --------------------------
	.section	.note.nv.cuinfo,"",@"SHT_NOTE"
	.sectionflags	@"SHF_NOTE_NV_CUINFO"
        /*0018*/ 	.short	0x0002
        /*001a*/ 	.short	0x0064
        /*001c*/ 	.short	0x0082
	.zero		2


//--------------------- .nv.info                  --------------------------
	.section	.nv.info,"",@"SHT_CUDA_INFO"
	.align	4


	//----- nvinfo : EIATTR_REGCOUNT
	.align		4
        /*0000*/ 	.byte	0x04, 0x2f
        /*0002*/ 	.short	(.L_1 - .L_0)
	.align		4
.L_0:
        /*0004*/ 	.word	index@(_Z17textureLoadKernelPfPKfiif)
        /*0008*/ 	.word	0x0000000a


	//----- nvinfo : EIATTR_FRAME_SIZE
	.align		4
.L_1:
        /*000c*/ 	.byte	0x04, 0x11
        /*000e*/ 	.short	(.L_3 - .L_2)
	.align		4
.L_2:
        /*0010*/ 	.word	index@(_Z17textureLoadKernelPfPKfiif)
        /*0014*/ 	.word	0x00000000


	//----- nvinfo : EIATTR_MIN_STACK_SIZE
	.align		4
.L_3:
        /*0018*/ 	.byte	0x04, 0x12
        /*001a*/ 	.short	(.L_5 - .L_4)
	.align		4
.L_4:
        /*001c*/ 	.word	index@(_Z17textureLoadKernelPfPKfiif)
        /*0020*/ 	.word	0x00000000
.L_5:


//--------------------- .nv.compat                --------------------------
	.section	.nv.compat,"",@"SHT_CUDA_COMPAT_INFO"
	.align	4
        /*0000*/ 	.byte	0x02, 0x09, 0x00, 0x00, 0x02, 0x02, 0x01, 0x00, 0x02, 0x05, 0x05, 0x00, 0x03, 0x07, 0x01, 0x01
        /*0010*/ 	.byte	0x02, 0x03, 0x00, 0x00, 0x02, 0x06, 0x01, 0x00, 0x04, 0x0b, 0x08, 0x00, 0x09, 0x00, 0x00, 0x00
        /*0020*/ 	.byte	0x00, 0x00, 0x00, 0x00


//--------------------- .nv.info._Z17textureLoadKernelPfPKfiif --------------------------
	.section	.nv.info._Z17textureLoadKernelPfPKfiif,"",@"SHT_CUDA_INFO"
	.sectionflags	@""
	.align	4


	//----- nvinfo : EIATTR_CUDA_API_VERSION
	.align		4
        /*0000*/ 	.byte	0x04, 0x37
        /*0002*/ 	.short	(.L_7 - .L_6)
.L_6:
        /*0004*/ 	.word	0x00000082


	//----- nvinfo : EIATTR_KPARAM_INFO
	.align		4
.L_7:
        /*0008*/ 	.byte	0x04, 0x17
        /*000a*/ 	.short	(.L_9 - .L_8)
.L_8:
        /*000c*/ 	.word	0x00000000
        /*0010*/ 	.short	0x0004
        /*0012*/ 	.short	0x0018
        /*0014*/ 	.byte	0x00, 0xf0, 0x11, 0x00


	//----- nvinfo : EIATTR_KPARAM_INFO
	.align		4
.L_9:
        /*0018*/ 	.byte	0x04, 0x17
        /*001a*/ 	.short	(.L_11 - .L_10)
.L_10:
        /*001c*/ 	.word	0x00000000
        /*0020*/ 	.short	0x0003
        /*0022*/ 	.short	0x0014
        /*0024*/ 	.byte	0x00, 0xf0, 0x11, 0x00


	//----- nvinfo : EIATTR_KPARAM_INFO
	.align		4
.L_11:
        /*0028*/ 	.byte	0x04, 0x17
        /*002a*/ 	.short	(.L_13 - .L_12)
.L_12:
        /*002c*/ 	.word	0x00000000
        /*0030*/ 	.short	0x0002
        /*0032*/ 	.short	0x0010
        /*0034*/ 	.byte	0x00, 0xf0, 0x11, 0x00


	//----- nvinfo : EIATTR_KPARAM_INFO
	.align		4
.L_13:
        /*0038*/ 	.byte	0x04, 0x17
        /*003a*/ 	.short	(.L_15 - .L_14)
.L_14:
        /*003c*/ 	.word	0x00000000
        /*0040*/ 	.short	0x0001
        /*0042*/ 	.short	0x0008
        /*0044*/ 	.byte	0x00, 0xf5, 0x21, 0x00


	//----- nvinfo : EIATTR_KPARAM_INFO
	.align		4
.L_15:
        /*0048*/ 	.byte	0x04, 0x17
        /*004a*/ 	.short	(.L_17 - .L_16)
.L_16:
        /*004c*/ 	.word	0x00000000
        /*0050*/ 	.short	0x0000
        /*0052*/ 	.short	0x0000
        /*0054*/ 	.byte	0x00, 0xf5, 0x21, 0x00


	//----- nvinfo : EIATTR_SPARSE_MMA_MASK
	.align		4
.L_17:
        /*0058*/ 	.byte	0x03, 0x50
        /*005a*/ 	.short	0x0000


	//----- nvinfo : EIATTR_MAXREG_COUNT
	.align		4
        /*005c*/ 	.byte	0x03, 0x1b
        /*005e*/ 	.short	0x00ff


	//----- nvinfo : EIATTR_MERCURY_ISA_VERSION
	.align		4
        /*0060*/ 	.byte	0x03, 0x5f
        /*0062*/ 	.short	0x0101


	//----- nvinfo : EIATTR_VRC_CTA_INIT_COUNT
	.align		4
        /*0064*/ 	.byte	0x02, 0x4a
	.zero		1
	.zero		1


	//----- nvinfo : EIATTR_EXIT_INSTR_OFFSETS
	.align		4
        /*0068*/ 	.byte	0x04, 0x1c
        /*006a*/ 	.short	(.L_19 - .L_18)


	//   ....[0]....
.L_18:
        /*006c*/ 	.word	0x000000c0


	//   ....[1]....
        /*0070*/ 	.word	0x00000170


	//----- nvinfo : EIATTR_CBANK_PARAM_SIZE
	.align		4
.L_19:
        /*0074*/ 	.byte	0x03, 0x19
        /*0076*/ 	.short	0x001c


	//----- nvinfo : EIATTR_PARAM_CBANK
	.align		4
        /*0078*/ 	.byte	0x04, 0x0a
        /*007a*/ 	.short	(.L_21 - .L_20)
	.align		4
.L_20:
        /*007c*/ 	.word	index@(.nv.constant0._Z17textureLoadKernelPfPKfiif)
        /*0080*/ 	.short	0x0380
        /*0082*/ 	.short	0x001c


	//----- nvinfo : EIATTR_SW_WAR
	.align		4
.L_21:
        /*0084*/ 	.byte	0x04, 0x36
        /*0086*/ 	.short	(.L_23 - .L_22)
.L_22:
        /*0088*/ 	.word	0x00000008
.L_23:


//--------------------- .nv.callgraph             --------------------------
	.section	.nv.callgraph,"",@"SHT_CUDA_CALLGRAPH"
	.align	4
	.sectionentsize	8
	.align		4
        /*0000*/ 	.word	0x00000000
	.align		4
        /*0004*/ 	.word	0xffffffff
	.align		4
        /*0008*/ 	.word	0x00000000
	.align		4
        /*000c*/ 	.word	0xfffffffe
	.align		4
        /*0010*/ 	.word	0x00000000
	.align		4
        /*0014*/ 	.word	0xfffffffd
	.align		4
        /*0018*/ 	.word	0x00000000
	.align		4
        /*001c*/ 	.word	0xfffffffc


//--------------------- .text._Z17textureLoadKernelPfPKfiif --------------------------
	.section	.text._Z17textureLoadKernelPfPKfiif,"ax",@progbits
	.align	128
        .global         _Z17textureLoadKernelPfPKfiif
        .type           _Z17textureLoadKernelPfPKfiif,@function
        .size           _Z17textureLoadKernelPfPKfiif,(.L_x_1 - _Z17textureLoadKernelPfPKfiif)
        .other          _Z17textureLoadKernelPfPKfiif,@"STO_CUDA_ENTRY STV_DEFAULT"
_Z17textureLoadKernelPfPKfiif:
.text._Z17textureLoadKernelPfPKfiif:
[----:B------:R-:W-:Y:S01]  /*0000*/  LDC R1, c[0x0][0x37c] ;  /* 0x0000df00ff017b82 */ /* 0x000fe20000000800 */
[----:B------:R-:W0:Y:S07]  /*0010*/  S2R R2, SR_TID.Y ;  /* 0x0000000000027919 */ /* 0x000e2e0000002200 */
[----:B------:R-:W1:Y:S01]  /*0020*/  LDC R0, c[0x0][0x360] ;  /* 0x0000d800ff007b82 */ /* 0x000e620000000800 */
[----:B------:R-:W2:Y:S01]  /*0030*/  LDCU.64 UR6, c[0x0][0x390] ;  /* 0x00007200ff0677ac */ /* 0x000ea20008000a00 */
[----:B------:R-:W1:Y:S06]  /*0040*/  S2R R3, SR_TID.X ;  /* 0x0000000000037919 */ /* 0x000e6c0000002100 */
[----:B------:R-:W0:Y:S08]  /*0050*/  S2UR UR5, SR_CTAID.Y ;  /* 0x00000000000579c3 */ /* 0x000e300000002600 */
[----:B------:R-:W0:Y:S08]  /*0060*/  LDC R5, c[0x0][0x364] ;  /* 0x0000d900ff057b82 */ /* 0x000e300000000800 */
[----:B------:R-:W1:Y:S01]  /*0070*/  S2UR UR4, SR_CTAID.X ;  /* 0x00000000000479c3 */ /* 0x000e620000002500 */
[----:B0-----:R-:W-:-:S05]  /*0080*/  IMAD R5, R5, UR5, R2 ;  /* 0x0000000505057c24 */ /* 0x001fca000f8e0202 */
[----:B--2---:R-:W-:Y:S01]  /*0090*/  ISETP.GE.AND P0, PT, R5, UR7, PT ;  /* 0x0000000705007c0c */ /* 0x004fe2000bf06270 */
[----:B-1----:R-:W-:-:S05]  /*00a0*/  IMAD R0, R0, UR4, R3 ;  /* 0x0000000400007c24 */ /* 0x002fca000f8e0203 */
[----:B------:R-:W-:-:S13]  /*00b0*/  ISETP.GE.OR P0, PT, R0, UR6, P0 ;  /* 0x0000000600007c0c */ /* 0x000fda0008706670 */
[----:B------:R-:W-:Y:S05]  /*00c0*/  @P0 EXIT ;  /* 0x000000000000094d */ /* 0x000fea0003800000 */
[----:B------:R-:W0:Y:S01]  /*00d0*/  LDC.64 R2, c[0x0][0x388] ;  /* 0x0000e200ff027b82 */ /* 0x000e220000000a00 */
[----:B------:R-:W1:Y:S01]  /*00e0*/  LDCU.64 UR4, c[0x0][0x358] ;  /* 0x00006b00ff0477ac */ /* 0x000e620008000a00 */
[----:B------:R-:W-:Y:S01]  /*00f0*/  IMAD R7, R5, UR6, R0 ;  /* 0x0000000605077c24 */ /* 0x000fe2000f8e0200 */
[----:B------:R-:W2:Y:S05]  /*0100*/  LDCU UR7, c[0x0][0x398] ;  /* 0x00007300ff0777ac */ /* 0x000eaa0008000800 */
[----:B------:R-:W3:Y:S01]  /*0110*/  LDC.64 R4, c[0x0][0x380] ;  /* 0x0000e000ff047b82 */ /* 0x000ee20000000a00 */
[----:B0-----:R-:W-:-:S06]  /*0120*/  IMAD.WIDE R2, R7, 0x4, R2 ;  /* 0x0000000407027825 */ /* 0x001fcc00078e0202 */
[----:B-1----:R-:W2:Y:S01]  /*0130*/  LDG.E R2, desc[UR4][R2.64] ;  /* 0x0000000402027981 */ /* 0x002ea2000c1e1900 */
[----:B---3--:R-:W-:-:S04]  /*0140*/  IMAD.WIDE R4, R7, 0x4, R4 ;  /* 0x0000000407047825 */ /* 0x008fc800078e0204 */
[----:B--2---:R-:W-:-:S05]  /*0150*/  FMUL R7, R2, UR7 ;  /* 0x0000000702077c20 */ /* 0x004fca0008400000 */
[----:B------:R-:W-:Y:S01]  /*0160*/  STG.E desc[UR4][R4.64], R7 ;  /* 0x0000000704007986 */ /* 0x000fe2000c101904 */
[----:B------:R-:W-:Y:S05]  /*0170*/  EXIT ;  /* 0x000000000000794d */ /* 0x000fea0003800000 */
.L_x_0:
[----:B------:R-:W-:-:S00]  /*0180*/  BRA `(.L_x_0) ;  /* 0xfffffffc00fc7947 */ /* 0x000fc0000383ffff */
[----:B------:R-:W-:-:S00]  /*0190*/  NOP ;  /* 0x0000000000007918 */ /* 0x000fc00000000000 */
        /* <DEDUP_REMOVED lines=14> */
.L_x_1:


//--------------------- .nv.shared.reserved.0     --------------------------
	.section	.nv.shared.reserved.0,"aw",@nobits
	.weak		__nv_reservedSMEM_offset_0_alias
	.size		__nv_reservedSMEM_offset_0_alias, 0, 64
	.other		__nv_reservedSMEM_offset_0_alias,@"STO_CUDA_RESERVED_SHARED STV_DEFAULT"
__nv_reservedSMEM_offset_0_alias:
	.zero		0
	.zero		64


//--------------------- .nv.constant0._Z17textureLoadKernelPfPKfiif --------------------------
	.section	.nv.constant0._Z17textureLoadKernelPfPKfiif,"a",@progbits
	.sectionflags	@""
	.align	4
.nv.constant0._Z17textureLoadKernelPfPKfiif:
	.zero		924


//--------------------- SYMBOLS --------------------------

	.type		.nv.reservedSmem.offset0,@object
	.size		.nv.reservedSmem.offset0,0x4
